	.headerflags	@"EF_CUDA_TEXMODE_UNIFIED EF_CUDA_64BIT_ADDRESS EF_CUDA_SM89 EF_CUDA_VIRTUAL_SM(EF_CUDA_SM89)"
	.elftype	@"ET_EXEC"


//--------------------- .nv.info                  --------------------------
	.section	.nv.info,"",@"SHT_CUDA_INFO"
	.align	4


	//----- nvinfo : EIATTR_REGCOUNT
	.align		4
        /*0000*/ 	.byte	0x04, 0x2f
        /*0002*/ 	.short	(.L_1 - .L_0)
	.align		4
.L_0:
        /*0004*/ 	.word	index@(_rms_norm_backward_kernel)
        /*0008*/ 	.word	0x0000003f


	//----- nvinfo : EIATTR_MIN_STACK_SIZE
	.align		4
.L_1:
        /*000c*/ 	.byte	0x04, 0x12
        /*000e*/ 	.short	(.L_3 - .L_2)
	.align		4
.L_2:
        /*0010*/ 	.word	index@(_rms_norm_backward_kernel)
        /*0014*/ 	.word	0x00000000


	//----- nvinfo : EIATTR_FRAME_SIZE
	.align		4
.L_3:
        /*0018*/ 	.byte	0x04, 0x11
        /*001a*/ 	.short	(.L_5 - .L_4)
	.align		4
.L_4:
        /*001c*/ 	.word	index@(_rms_norm_backward_kernel)
        /*0020*/ 	.word	0x00000000


	//----- nvinfo : EIATTR_MIN_STACK_SIZE
	.align		4
.L_5:
        /*0024*/ 	.byte	0x04, 0x12
        /*0026*/ 	.short	(.L_7 - .L_6)
	.align		4
.L_6:
        /*0028*/ 	.word	index@(_rms_norm_backward_kernel)
        /*002c*/ 	.word	0x00000000
.L_7:


//--------------------- .nv.info._rms_norm_backward_kernel --------------------------
	.section	.nv.info._rms_norm_backward_kernel,"",@"SHT_CUDA_INFO"
	.sectionflags	@""
	.align	4


	//----- nvinfo : EIATTR_CUDA_API_VERSION
	.align		4
        /*0000*/ 	.byte	0x04, 0x37
        /*0002*/ 	.short	(.L_9 - .L_8)
.L_8:
        /*0004*/ 	.word	0x0000007c


	//----- nvinfo : EIATTR_PARAM_CBANK
	.align		4
.L_9:
        /*0008*/ 	.byte	0x04, 0x0a
        /*000a*/ 	.short	(.L_11 - .L_10)
	.align		4
.L_10:
        /*000c*/ 	.word	index@(.nv.constant0._rms_norm_backward_kernel)
        /*0010*/ 	.short	0x0160
        /*0012*/ 	.short	0x0058


	//----- nvinfo : EIATTR_CBANK_PARAM_SIZE
	.align		4
.L_11:
        /*0014*/ 	.byte	0x03, 0x19
        /*0016*/ 	.short	0x0058


	//----- nvinfo : EIATTR_KPARAM_INFO
	.align		4
        /*0018*/ 	.byte	0x04, 0x17
        /*001a*/ 	.short	(.L_13 - .L_12)
.L_12:
        /*001c*/ 	.word	0x00000000
        /*0020*/ 	.short	0x000c
        /*0022*/ 	.short	0x0054
        /*0024*/ 	.byte	0x00, 0xf0, 0x11, 0x00


	//----- nvinfo : EIATTR_KPARAM_INFO
	.align		4
.L_13:
        /*0028*/ 	.byte	0x04, 0x17
        /*002a*/ 	.short	(.L_15 - .L_14)
.L_14:
        /*002c*/ 	.word	0x00000000
        /*0030*/ 	.short	0x000b
        /*0032*/ 	.short	0x0050
        /*0034*/ 	.byte	0x00, 0xf0, 0x11, 0x00


	//----- nvinfo : EIATTR_KPARAM_INFO
	.align		4
.L_15:
        /*0038*/ 	.byte	0x04, 0x17
        /*003a*/ 	.short	(.L_17 - .L_16)
.L_16:
        /*003c*/ 	.word	0x00000000
        /*0040*/ 	.short	0x000a
        /*0042*/ 	.short	0x004c
        /*0044*/ 	.byte	0x00, 0xf0, 0x11, 0x00


	//----- nvinfo : EIATTR_KPARAM_INFO
	.align		4
.L_17:
        /*0048*/ 	.byte	0x04, 0x17
        /*004a*/ 	.short	(.L_19 - .L_18)
.L_18:
        /*004c*/ 	.word	0x00000000
        /*0050*/ 	.short	0x0009
        /*0052*/ 	.short	0x0048
        /*0054*/ 	.byte	0x00, 0xf0, 0x11, 0x00


	//----- nvinfo : EIATTR_KPARAM_INFO
	.align		4
.L_19:
        /*0058*/ 	.byte	0x04, 0x17
        /*005a*/ 	.short	(.L_21 - .L_20)
.L_20:
        /*005c*/ 	.word	0x00000000
        /*0060*/ 	.short	0x0008
        /*0062*/ 	.short	0x0040
        /*0064*/ 	.byte	0x00, 0xf4, 0x21, 0x00


	//----- nvinfo : EIATTR_KPARAM_INFO
	.align		4
.L_21:
        /*0068*/ 	.byte	0x04, 0x17
        /*006a*/ 	.short	(.L_23 - .L_22)
.L_22:
        /*006c*/ 	.word	0x00000000
        /*0070*/ 	.short	0x0007
        /*0072*/ 	.short	0x0038
        /*0074*/ 	.byte	0x00, 0xf4, 0x21, 0x00


	//----- nvinfo : EIATTR_KPARAM_INFO
	.align		4
.L_23:
        /*0078*/ 	.byte	0x04, 0x17
        /*007a*/ 	.short	(.L_25 - .L_24)
.L_24:
        /*007c*/ 	.word	0x00000000
        /*0080*/ 	.short	0x0006
        /*0082*/ 	.short	0x0030
        /*0084*/ 	.byte	0x00, 0xf4, 0x21, 0x00


	//----- nvinfo : EIATTR_KPARAM_INFO
	.align		4
.L_25:
        /*0088*/ 	.byte	0x04, 0x17
        /*008a*/ 	.short	(.L_27 - .L_26)
.L_26:
        /*008c*/ 	.word	0x00000000
        /*0090*/ 	.short	0x0005
        /*0092*/ 	.short	0x0028
        /*0094*/ 	.byte	0x00, 0xf0, 0x11, 0x00


	//----- nvinfo : EIATTR_KPARAM_INFO
	.align		4
.L_27:
        /*0098*/ 	.byte	0x04, 0x17
        /*009a*/ 	.short	(.L_29 - .L_28)
.L_28:
        /*009c*/ 	.word	0x00000000
        /*00a0*/ 	.short	0x0004
        /*00a2*/ 	.short	0x0020
        /*00a4*/ 	.byte	0x00, 0xf4, 0x21, 0x00


	//----- nvinfo : EIATTR_KPARAM_INFO
	.align		4
.L_29:
        /*00a8*/ 	.byte	0x04, 0x17
        /*00aa*/ 	.short	(.L_31 - .L_30)
.L_30:
        /*00ac*/ 	.word	0x00000000
        /*00b0*/ 	.short	0x0003
        /*00b2*/ 	.short	0x0018
        /*00b4*/ 	.byte	0x00, 0xf0, 0x11, 0x00


	//----- nvinfo : EIATTR_KPARAM_INFO
	.align		4
.L_31:
        /*00b8*/ 	.byte	0x04, 0x17
        /*00ba*/ 	.short	(.L_33 - .L_32)
.L_32:
        /*00bc*/ 	.word	0x00000000
        /*00c0*/ 	.short	0x0002
        /*00c2*/ 	.short	0x0010
        /*00c4*/ 	.byte	0x00, 0xf4, 0x21, 0x00


	//----- nvinfo : EIATTR_KPARAM_INFO
	.align		4
.L_33:
        /*00c8*/ 	.byte	0x04, 0x17
        /*00ca*/ 	.short	(.L_35 - .L_34)
.L_34:
        /*00cc*/ 	.word	0x00000000
        /*00d0*/ 	.short	0x0001
        /*00d2*/ 	.short	0x0008
        /*00d4*/ 	.byte	0x00, 0xf0, 0x11, 0x00


	//----- nvinfo : EIATTR_KPARAM_INFO
	.align		4
.L_35:
        /*00d8*/ 	.byte	0x04, 0x17
        /*00da*/ 	.short	(.L_37 - .L_36)
.L_36:
        /*00dc*/ 	.word	0x00000000
        /*00e0*/ 	.short	0x0000
        /*00e2*/ 	.short	0x0000
        /*00e4*/ 	.byte	0x00, 0xf4, 0x21, 0x00


	//----- nvinfo : EIATTR_MAXREG_COUNT
	.align		4
.L_37:
        /*00e8*/ 	.byte	0x03, 0x1b
        /*00ea*/ 	.short	0x00ff


	//----- nvinfo : EIATTR_COOP_GROUP_MASK_REGIDS
	.align		4
        /*00ec*/ 	.byte	0x04, 0x29
        /*00ee*/ 	.short	(.L_39 - .L_38)


	//   ....[0]....
.L_38:
        /*00f0*/ 	.word	0xffffffff


	//   ....[1]....
        /*00f4*/ 	.word	0xffffffff


	//   ....[2]....
        /*00f8*/ 	.word	0xffffffff


	//   ....[3]....
        /*00fc*/ 	.word	0xffffffff


	//   ....[4]....
        /*0100*/ 	.word	0xffffffff


	//   ....[5]....
        /*0104*/ 	.word	0xffffffff


	//   ....[6]....
        /*0108*/ 	.word	0xffffffff


	//   ....[7]....
        /*010c*/ 	.word	0xffffffff


	//----- nvinfo : EIATTR_COOP_GROUP_INSTR_OFFSETS
	.align		4
.L_39:
        /*0110*/ 	.byte	0x04, 0x28
        /*0112*/ 	.short	(.L_41 - .L_40)


	//   ....[0]....
.L_40:
        /*0114*/ 	.word	0x000008c0


	//   ....[1]....
        /*0118*/ 	.word	0x00000920


	//   ....[2]....
        /*011c*/ 	.word	0x00000940


	//   ....[3]....
        /*0120*/ 	.word	0x00000960


	//   ....[4]....
        /*0124*/ 	.word	0x00000980


	//   ....[5]....
        /*0128*/ 	.word	0x000009f0


	//   ....[6]....
        /*012c*/ 	.word	0x00000a10


	//   ....[7]....
        /*0130*/ 	.word	0x00000a40


	//----- nvinfo : EIATTR_EXIT_INSTR_OFFSETS
	.align		4
.L_41:
        /*0134*/ 	.byte	0x04, 0x1c
        /*0136*/ 	.short	(.L_43 - .L_42)


	//   ....[0]....
.L_42:
        /*0138*/ 	.word	0x00001100


	//   ....[1]....
        /*013c*/ 	.word	0x00001130


	//----- nvinfo : EIATTR_REQNTID
	.align		4
.L_43:
        /*0140*/ 	.byte	0x04, 0x10
        /*0142*/ 	.short	(.L_45 - .L_44)
.L_44:
        /*0144*/ 	.word	0x00000100
        /*0148*/ 	.word	0x00000001
        /*014c*/ 	.word	0x00000001
.L_45:


//--------------------- .nv.callgraph             --------------------------
	.section	.nv.callgraph,"",@"SHT_CUDA_CALLGRAPH"
	.align	4
	.sectionentsize	8
	.align		4
        /*0000*/ 	.word	0x00000000
	.align		4
        /*0004*/ 	.word	0xffffffff
	.align		4
        /*0008*/ 	.word	0x00000000
	.align		4
        /*000c*/ 	.word	0xfffffffe
	.align		4
        /*0010*/ 	.word	0x00000000
	.align		4
        /*0014*/ 	.word	0xfffffffd
	.align		4
        /*0018*/ 	.word	0x00000000
	.align		4
        /*001c*/ 	.word	0xfffffffc


//--------------------- .nv.rel.action            --------------------------
	.section	.nv.rel.action,"",@"SHT_CUDA_RELOCINFO"
	.align	8
	.sectionentsize	8
        /*0000*/ 	.byte	0x73, 0x00, 0x00, 0x00, 0x00, 0x00, 0x00, 0x00, 0x00, 0x00, 0x00, 0x11, 0x25, 0x00, 0x05, 0x36


//--------------------- .nv.constant0._rms_norm_backward_kernel --------------------------
	.section	.nv.constant0._rms_norm_backward_kernel,"a",@progbits
	.sectionflags	@""
	.align	4
.nv.constant0._rms_norm_backward_kernel:
	.zero		440


//--------------------- .text._rms_norm_backward_kernel --------------------------
	.section	.text._rms_norm_backward_kernel,"ax",@progbits
	.sectionflags	@"SHF_BARRIERS=1"
	.sectioninfo	@"SHI_REGISTERS=63"
	.align	128
        .global         _rms_norm_backward_kernel
        .type           _rms_norm_backward_kernel,@function
        .size           _rms_norm_backward_kernel,(.L_x_3 - _rms_norm_backward_kernel)
        .other          _rms_norm_backward_kernel,@"STO_CUDA_ENTRY STV_DEFAULT"
_rms_norm_backward_kernel:
.text._rms_norm_backward_kernel:
[----:B------:R-:W-:Y:S02]  /*0000*/  MOV R1, c[0x0][0x28] ;  /* 0x00000a0000017a02 */ /* 0x000fe40000000f00 */
[----:B------:R-:W0:Y:S01]  /*0010*/  S2R R3, SR_TID.X ;  /* 0x0000000000037919 */ /* 0x000e220000002100 */
[----:B------:R-:W-:Y:S01]  /*0020*/  IMAD.MOV.U32 R7, RZ, RZ, 0x2 ;  /* 0x00000002ff077424 */ /* 0x000fe200078e00ff */
[----:B------:R-:W-:Y:S01]  /*0030*/  CS2R R8, SRZ ;  /* 0x0000000000087805 */ /* 0x000fe2000001ff00 */
[----:B------:R-:W-:Y:S01]  /*0040*/  CS2R R10, SRZ ;  /* 0x00000000000a7805 */ /* 0x000fe2000001ff00 */
[----:B------:R-:W-:Y:S01]  /*0050*/  ULDC.64 UR4, c[0x0][0x118] ;  /* 0x0000460000047ab9 */ /* 0x000fe20000000a00 */
[----:B0-----:R-:W-:-:S04]  /*0060*/  SHF.L.U32 R0, R3, 0x3, RZ ;  /* 0x0000000303007819 */ /* 0x001fc800000006ff */
[----:B------:R-:W-:-:S04]  /*0070*/  LOP3.LUT R0, R0, 0x7f8, RZ, 0xc0, !PT ;  /* 0x000007f800007812 */ /* 0x000fc800078ec0ff */
[C---:B------:R-:W-:Y:S01]  /*0080*/  ISETP.GE.AND P1, PT, R0.reuse, c[0x0][0x1b0], PT ;  /* 0x00006c0000007a0c */ /* 0x040fe20003f26270 */
[----:B------:R-:W-:-:S12]  /*0090*/  IMAD.WIDE.U32 R6, R0, R7, c[0x0][0x190] ;  /* 0x0000640000067625 */ /* 0x000fd800078e0007 */
[----:B------:R-:W2:Y:S01]  /*00a0*/  @!P1 LDG.E.128 R8, [R6.64] ;  /* 0x0000000406089981 */ /* 0x000ea2000c1e1d00 */
[----:B------:R-:W-:Y:S01]  /*00b0*/  CS2R R16, SRZ ;  /* 0x0000000000107805 */ /* 0x000fe2000001ff00 */
[----:B------:R-:W-:Y:S01]  /*00c0*/  CS2R R18, SRZ ;  /* 0x0000000000127805 */ /* 0x000fe2000001ff00 */
[----:B------:R-:W-:Y:S01]  /*00d0*/  CS2R R28, SRZ ;  /* 0x00000000001c7805 */ /* 0x000fe2000001ff00 */
[----:B------:R-:W0:Y:S01]  /*00e0*/  S2R R4, SR_CTAID.X ;  /* 0x0000000000047919 */ /* 0x000e220000002500 */
[----:B------:R-:W-:Y:S01]  /*00f0*/  CS2R R30, SRZ ;  /* 0x00000000001e7805 */ /* 0x000fe2000001ff00 */
[----:B0-----:R-:W-:-:S05]  /*0100*/  IMAD R32, R4, 0x19, RZ ;  /* 0x0000001904207824 */ /* 0x001fca00078e02ff */
[----:B------:R-:W-:-:S04]  /*0110*/  IADD3 R0, R32, 0x19, RZ ;  /* 0x0000001920007810 */ /* 0x000fc80007ffe0ff */
[----:B------:R-:W-:-:S04]  /*0120*/  IMNMX R5, R0, c[0x0][0x1ac], PT ;  /* 0x00006b0000057a17 */ /* 0x000fc80003800200 */
[----:B------:R-:W-:Y:S02]  /*0130*/  ISETP.GT.AND P0, PT, R5, R32, PT ;  /* 0x000000200500720c */ /* 0x000fe40003f04270 */
[----:B--2---:R-:W-:Y:S02]  /*0140*/  SEL R14, R8, RZ, !P1 ;  /* 0x000000ff080e7207 */ /* 0x004fe40004800000 */
[----:B------:R-:W-:Y:S02]  /*0150*/  SEL R20, R9, RZ, !P1 ;  /* 0x000000ff09147207 */ /* 0x000fe40004800000 */
[----:B------:R-:W-:Y:S02]  /*0160*/  SEL R24, R10, RZ, !P1 ;  /* 0x000000ff0a187207 */ /* 0x000fe40004800000 */
[----:B------:R-:W-:-:S05]  /*0170*/  SEL R25, R11, RZ, !P1 ;  /* 0x000000ff0b197207 */ /* 0x000fca0004800000 */
[----:B------:R-:W-:Y:S05]  /*0180*/  @!P0 BRA `(.L_x_0) ;  /* 0x00000e5000008947 */ /* 0x000fea0003800000 */
[----:B------:R-:W-:Y:S01]  /*0190*/  I2FP.F32.S32 R6, c[0x0][0x1b0] ;  /* 0x00006c0000067a45 */ /* 0x000fe20000201400 */
[C---:B------:R-:W-:Y:S01]  /*01a0*/  IMAD R11, R32.reuse, c[0x0][0x188], RZ ;  /* 0x00006200200b7a24 */ /* 0x040fe200078e02ff */
[----:B------:R-:W-:Y:S01]  /*01b0*/  MOV R15, 0x3e800000 ;  /* 0x3e800000000f7802 */ /* 0x000fe20000000f00 */
[----:B------:R-:W-:Y:S01]  /*01c0*/  IMAD R13, R32, c[0x0][0x178], RZ ;  /* 0x00005e00200d7a24 */ /* 0x000fe200078e02ff */
[----:B------:R-:W-:Y:S01]  /*01d0*/  FSETP.GT.AND P2, PT, |R6|, 8.50705917302346158658e+37, PT ;  /* 0x7e8000000600780b */ /* 0x000fe20003f44200 */
[----:B------:R-:W-:Y:S01]  /*01e0*/  IMAD R7, R32, c[0x0][0x168], RZ ;  /* 0x00005a0020077a24 */ /* 0x000fe200078e02ff */
[----:B------:R-:W-:Y:S01]  /*01f0*/  FSETP.GEU.AND P0, PT, |R6|, 1.175494350822287508e-38, PT ;  /* 0x008000000600780b */ /* 0x000fe20003f0e200 */
[----:B------:R-:W-:Y:S01]  /*0200*/  IMAD.MOV.U32 R33, RZ, RZ, 0x4 ;  /* 0x00000004ff217424 */ /* 0x000fe200078e00ff */
[----:B------:R-:W-:Y:S01]  /*0210*/  LOP3.LUT R8, R3, 0xff, RZ, 0xc0, !PT ;  /* 0x000000ff03087812 */ /* 0x000fe200078ec0ff */
[----:B------:R-:W-:Y:S01]  /*0220*/  IMAD.U32 R18, R20, 0x10000, RZ ;  /* 0x0001000014127824 */ /* 0x000fe200078e00ff */
[----:B------:R-:W-:-:S02]  /*0230*/  FSEL R15, R15, 1, P2 ;  /* 0x3f8000000f0f7808 */ /* 0x000fc40001000000 */
[----:B------:R-:W-:Y:S01]  /*0240*/  PRMT R2, R14, 0x7632, R2 ;  /* 0x000076320e027816 */ /* 0x000fe20000000002 */
[----:B------:R-:W-:Y:S01]  /*0250*/  IMAD.WIDE.U32 R8, R8, 0x10, RZ ;  /* 0x0000001008087825 */ /* 0x000fe200078e00ff */
[----:B------:R-:W-:Y:S02]  /*0260*/  PRMT R16, R24, 0x7632, R16 ;  /* 0x0000763218107816 */ /* 0x000fe40000000010 */
[----:B------:R-:W-:Y:S01]  /*0270*/  PRMT R17, R25, 0x7632, R17 ;  /* 0x0000763219117816 */ /* 0x000fe20000000011 */
[----:B------:R-:W-:Y:S01]  /*0280*/  @P2 FMUL R6, R6, 0.25 ;  /* 0x3e80000006062820 */ /* 0x000fe20000400000 */
[----:B------:R-:W-:Y:S01]  /*0290*/  IADD3 R5, -R32, R5, RZ ;  /* 0x0000000520057210 */ /* 0x000fe20007ffe1ff */
[----:B------:R-:W-:Y:S01]  /*02a0*/  @!P0 FMUL R15, R15, 16777216 ;  /* 0x4b8000000f0f8820 */ /* 0x000fe20000400000 */
[----:B------:R-:W-:Y:S01]  /*02b0*/  IMAD.WIDE R10, R11, 0x2, R8 ;  /* 0x000000020b0a7825 */ /* 0x000fe200078e0208 */
[----:B------:R-:W-:Y:S01]  /*02c0*/  @!P0 FMUL R6, R6, 16777216 ;  /* 0x4b80000006068820 */ /* 0x000fe20000400000 */
[----:B------:R-:W-:-:S02]  /*02d0*/  SHF.L.U32 R14, R14, 0x10, RZ ;  /* 0x000000100e0e7819 */ /* 0x000fc400000006ff */
[--C-:B------:R-:W-:Y:S01]  /*02e0*/  IMAD.WIDE R12, R13, 0x2, R8.reuse ;  /* 0x000000020d0c7825 */ /* 0x100fe200078e0208 */
[----:B------:R-:W-:Y:S02]  /*02f0*/  IADD3 R36, P2, R10, c[0x0][0x180], RZ ;  /* 0x000060000a247a10 */ /* 0x000fe40007f5e0ff */
[----:B------:R-:W0:Y:S01]  /*0300*/  MUFU.RCP R6, R6 ;  /* 0x0000000600067308 */ /* 0x000e220000001000 */
[----:B------:R-:W-:Y:S01]  /*0310*/  IMAD.WIDE R8, R7, 0x2, R8 ;  /* 0x0000000207087825 */ /* 0x000fe200078e0208 */
[----:B------:R-:W-:Y:S01]  /*0320*/  IADD3 R0, P3, R12, c[0x0][0x170], RZ ;  /* 0x00005c000c007a10 */ /* 0x000fe20007f7e0ff */
[----:B------:R-:W-:Y:S01]  /*0330*/  FADD R14, R14, c[0x0][0x1b4] ;  /* 0x00006d000e0e7621 */ /* 0x000fe20000000000 */
[----:B------:R-:W-:Y:S01]  /*0340*/  SHF.L.U32 R24, R24, 0x10, RZ ;  /* 0x0000001018187819 */ /* 0x000fe200000006ff */
[----:B------:R-:W-:Y:S01]  /*0350*/  IMAD.WIDE R32, R32, R33, c[0x0][0x198] ;  /* 0x0000660020207625 */ /* 0x000fe200078e0221 */
[----:B------:R-:W-:Y:S02]  /*0360*/  IADD3 R34, P4, R8, c[0x0][0x160], RZ ;  /* 0x0000580008227a10 */ /* 0x000fe40007f9e0ff */
[----:B------:R-:W-:Y:S01]  /*0370*/  SHF.L.U32 R25, R25, 0x10, RZ ;  /* 0x0000001019197819 */ /* 0x000fe200000006ff */
[----:B------:R-:W-:Y:S01]  /*0380*/  FADD R24, R24, c[0x0][0x1b4] ;  /* 0x00006d0018187621 */ /* 0x000fe20000000000 */
[----:B------:R-:W-:-:S02]  /*0390*/  SHF.L.U32 R2, R2, 0x10, RZ ;  /* 0x0000001002027819 */ /* 0x000fc400000006ff */
[----:B------:R-:W-:Y:S01]  /*03a0*/  SHF.L.U32 R16, R16, 0x10, RZ ;  /* 0x0000001010107819 */ /* 0x000fe200000006ff */
[----:B------:R-:W-:Y:S01]  /*03b0*/  FADD R25, R25, c[0x0][0x1b4] ;  /* 0x00006d0019197621 */ /* 0x000fe20000000000 */
[----:B------:R-:W-:Y:S01]  /*03c0*/  SHF.L.U32 R17, R17, 0x10, RZ ;  /* 0x0000001011117819 */ /* 0x000fe200000006ff */
[----:B------:R-:W-:Y:S01]  /*03d0*/  FADD R27, R2, c[0x0][0x1b4] ;  /* 0x00006d00021b7621 */ /* 0x000fe20000000000 */
[----:B0-----:R-:W-:Y:S01]  /*03e0*/  FFMA R6, R6, -R15, RZ ;  /* 0x8000000f06067223 */ /* 0x001fe200000000ff */
[----:B------:R-:W-:Y:S01]  /*03f0*/  PRMT R15, R20, 0x7632, R15 ;  /* 0x00007632140f7816 */ /* 0x000fe2000000000f */
[----:B------:R-:W-:Y:S01]  /*0400*/  FADD R29, R16, c[0x0][0x1b4] ;  /* 0x00006d00101d7621 */ /* 0x000fe20000000000 */
[----:B------:R-:W-:Y:S01]  /*0410*/  LOP3.LUT P0, RZ, R3, 0x7, RZ, 0xc0, !PT ;  /* 0x0000000703ff7812 */ /* 0x000fe2000780c0ff */
[----:B------:R-:W-:Y:S01]  /*0420*/  FADD R30, R17, c[0x0][0x1b4] ;  /* 0x00006d00111e7621 */ /* 0x000fe20000000000 */
[----:B------:R-:W-:Y:S01]  /*0430*/  SHF.R.U32.HI R26, RZ, 0x3, R3 ;  /* 0x00000003ff1a7819 */ /* 0x000fe20000011603 */
[----:B------:R-:W-:Y:S01]  /*0440*/  IMAD.U32 R28, R15, 0x10000, RZ ;  /* 0x000100000f1c7824 */ /* 0x000fe200078e00ff */
[----:B------:R-:W-:Y:S01]  /*0450*/  MOV R7, R33 ;  /* 0x0000002100077202 */ /* 0x000fe20000000f00 */
[----:B------:R-:W-:Y:S01]  /*0460*/  IMAD.MOV.U32 R33, RZ, RZ, RZ ;  /* 0x000000ffff217224 */ /* 0x000fe200078e00ff */
[----:B------:R-:W-:Y:S01]  /*0470*/  IADD3.X R37, R11, c[0x0][0x184], RZ, P2, !PT ;  /* 0x000061000b257a10 */ /* 0x000fe200017fe4ff */
[----:B------:R-:W-:Y:S01]  /*0480*/  FADD R15, R18, c[0x0][0x1b4] ;  /* 0x00006d00120f7621 */ /* 0x000fe20000000000 */
[----:B------:R-:W-:Y:S01]  /*0490*/  IADD3.X R39, R13, c[0x0][0x174], RZ, P3, !PT ;  /* 0x00005d000d277a10 */ /* 0x000fe20001ffe4ff */
[----:B------:R-:W-:Y:S01]  /*04a0*/  CS2R R10, SRZ ;  /* 0x00000000000a7805 */ /* 0x000fe2000001ff00 */
[----:B------:R-:W-:Y:S01]  /*04b0*/  IADD3.X R35, R9, c[0x0][0x164], RZ, P4, !PT ;  /* 0x0000590009237a10 */ /* 0x000fe200027fe4ff */
[----:B------:R-:W-:Y:S01]  /*04c0*/  CS2R R12, SRZ ;  /* 0x00000000000c7805 */ /* 0x000fe2000001ff00 */
[C---:B------:R-:W-:Y:S01]  /*04d0*/  ISETP.GE.AND P2, PT, R3.reuse, 0x8, PT ;  /* 0x000000080300780c */ /* 0x040fe20003f46270 */
[----:B------:R-:W-:Y:S01]  /*04e0*/  CS2R R8, SRZ ;  /* 0x0000000000087805 */ /* 0x000fe2000001ff00 */
[----:B------:R-:W-:Y:S01]  /*04f0*/  MOV R31, RZ ;  /* 0x000000ff001f7202 */ /* 0x000fe20000000f00 */
[----:B------:R-:W-:Y:S01]  /*0500*/  FADD R28, R28, c[0x0][0x1b4] ;  /* 0x00006d001c1c7621 */ /* 0x000fe20000000000 */
[----:B------:R-:W-:-:S02]  /*0510*/  ISETP.LT.AND P0, PT, R3, 0x8, !P0 ;  /* 0x000000080300780c */ /* 0x000fc40004701270 */
[----:B------:R-:W-:Y:S02]  /*0520*/  LOP3.LUT R26, R26, 0x1c, RZ, 0xc0, !PT ;  /* 0x0000001c1a1a7812 */ /* 0x000fe400078ec0ff */
.L_x_1:
[----:B------:R-:W-:Y:S01]  /*0530*/  CS2R R16, SRZ ;  /* 0x0000000000107805 */ /* 0x000fe2000001ff00 */
[----:B------:R-:W-:Y:S01]  /*0540*/  CS2R R18, SRZ ;  /* 0x0000000000127805 */ /* 0x000fe2000001ff00 */
[----:B------:R-:W-:Y:S01]  /*0550*/  CS2R R20, SRZ ;  /* 0x0000000000147805 */ /* 0x000fe2000001ff00 */
[----:B------:R-:W-:-:S04]  /*0560*/  CS2R R22, SRZ ;  /* 0x0000000000167805 */ /* 0x000fc8000001ff00 */
[----:B------:R-:W2:Y:S04]  /*0570*/  @!P1 LDG.E.128 R16, [R34.64] ;  /* 0x0000000422109981 */ /* 0x000ea8000c1e1d00 */
[----:B------:R-:W3:Y:S01]  /*0580*/  @!P1 LDG.E.128 R20, [R36.64] ;  /* 0x0000000424149981 */ /* 0x000ee2000c1e1d00 */
[----:B------:R-:W-:Y:S02]  /*0590*/  LOP3.LUT P3, RZ, R3, 0x1f, RZ, 0xc0, !PT ;  /* 0x0000001f03ff7812 */ /* 0x000fe4000786c0ff */
[----:B--2---:R-:W-:Y:S02]  /*05a0*/  SEL R16, R16, RZ, !P1 ;  /* 0x000000ff10107207 */ /* 0x004fe40004800000 */
[----:B------:R-:W-:Y:S02]  /*05b0*/  SEL R40, R17, RZ, !P1 ;  /* 0x000000ff11287207 */ /* 0x000fe40004800000 */
[----:B---3--:R-:W-:Y:S01]  /*05c0*/  SEL R49, R20, RZ, !P1 ;  /* 0x000000ff14317207 */ /* 0x008fe20004800000 */
[C---:B------:R-:W-:Y:S01]  /*05d0*/  IMAD.U32 R45, R16.reuse, 0x10000, RZ ;  /* 0x00010000102d7824 */ /* 0x040fe200078e00ff */
[----:B------:R-:W-:-:S02]  /*05e0*/  PRMT R17, R16, 0x7632, R17 ;  /* 0x0000763210117816 */ /* 0x000fc40000000011 */
[----:B------:R-:W-:Y:S02]  /*05f0*/  SEL R43, R22, RZ, !P1 ;  /* 0x000000ff162b7207 */ /* 0x000fe40004800000 */
[C---:B------:R-:W-:Y:S01]  /*0600*/  PRMT R22, R49.reuse, 0x7632, R22 ;  /* 0x0000763231167816 */ /* 0x040fe20000000016 */
[----:B------:R-:W-:Y:S01]  /*0610*/  IMAD.U32 R49, R49, 0x10000, RZ ;  /* 0x0001000031317824 */ /* 0x000fe200078e00ff */
[----:B------:R-:W-:Y:S02]  /*0620*/  SHF.L.U32 R44, R17, 0x10, RZ ;  /* 0x00000010112c7819 */ /* 0x000fe400000006ff */
[----:B------:R-:W-:Y:S02]  /*0630*/  SHF.L.U32 R22, R22, 0x10, RZ ;  /* 0x0000001016167819 */ /* 0x000fe400000006ff */
[----:B------:R-:W-:Y:S01]  /*0640*/  SEL R50, R21, RZ, !P1 ;  /* 0x000000ff15327207 */ /* 0x000fe20004800000 */
[----:B------:R-:W-:Y:S01]  /*0650*/  FMUL R47, R27, R44 ;  /* 0x0000002c1b2f7220 */ /* 0x000fe20000400000 */
[----:B------:R-:W-:Y:S01]  /*0660*/  PRMT R42, R40, 0x7632, R42 ;  /* 0x00007632282a7816 */ /* 0x000fe2000000002a */
[----:B------:R-:W-:Y:S01]  /*0670*/  FMUL R44, R14, R45 ;  /* 0x0000002d0e2c7220 */ /* 0x000fe20000400000 */
[----:B------:R-:W-:Y:S01]  /*0680*/  SHF.L.U32 R46, R40, 0x10, RZ ;  /* 0x00000010282e7819 */ /* 0x000fe200000006ff */
[----:B------:R-:W-:Y:S01]  /*0690*/  FMUL R48, R22, R47 ;  /* 0x0000002f16307220 */ /* 0x000fe20000400000 */
[----:B------:R-:W-:-:S02]  /*06a0*/  PRMT R56, R50, 0x7632, R56 ;  /* 0x0000763232387816 */ /* 0x000fc40000000038 */
[----:B------:R-:W-:Y:S01]  /*06b0*/  SEL R18, R18, RZ, !P1 ;  /* 0x000000ff12127207 */ /* 0x000fe20004800000 */
[----:B------:R-:W-:Y:S01]  /*06c0*/  FMUL R17, R15, R46 ;  /* 0x0000002e0f117220 */ /* 0x000fe20000400000 */
[----:B------:R-:W-:Y:S01]  /*06d0*/  SHF.L.U32 R50, R50, 0x10, RZ ;  /* 0x0000001032327819 */ /* 0x000fe200000006ff */
[----:B------:R-:W-:Y:S01]  /*06e0*/  FFMA R51, R49, R44, R48 ;  /* 0x0000002c31337223 */ /* 0x000fe20000000030 */
[----:B------:R-:W-:Y:S01]  /*06f0*/  SHF.L.U32 R45, R42, 0x10, RZ ;  /* 0x000000102a2d7819 */ /* 0x000fe200000006ff */
[C---:B------:R-:W-:Y:S01]  /*0700*/  IMAD.U32 R41, R18.reuse, 0x10000, RZ ;  /* 0x0001000012297824 */ /* 0x040fe200078e00ff */
[----:B------:R-:W-:Y:S01]  /*0710*/  PRMT R21, R18, 0x7632, R21 ;  /* 0x0000763212157816 */ /* 0x000fe20000000015 */
[----:B------:R-:W-:Y:S01]  /*0720*/  IMAD.U32 R56, R56, 0x10000, RZ ;  /* 0x0001000038387824 */ /* 0x000fe200078e00ff */
[----:B------:R-:W-:Y:S01]  /*0730*/  FFMA R51, R50, R17, R51 ;  /* 0x0000001132337223 */ /* 0x000fe20000000033 */
[----:B------:R-:W-:Y:S01]  /*0740*/  FMUL R45, R28, R45 ;  /* 0x0000002d1c2d7220 */ /* 0x000fe20000400000 */
[----:B------:R-:W-:Y:S01]  /*0750*/  PRMT R52, R43, 0x7632, R52 ;  /* 0x000076322b347816 */ /* 0x000fe20000000034 */
[----:B------:R-:W-:Y:S01]  /*0760*/  FMUL R42, R24, R41 ;  /* 0x00000029182a7220 */ /* 0x000fe20000400000 */
[----:B------:R-:W-:Y:S01]  /*0770*/  SEL R19, R19, RZ, !P1 ;  /* 0x000000ff13137207 */ /* 0x000fe20004800000 */
[----:B------:R-:W-:Y:S01]  /*0780*/  FFMA R48, R56, R45, R51 ;  /* 0x0000002d38307223 */ /* 0x000fe20000000033 */
[----:B------:R-:W-:-:S02]  /*0790*/  SHF.L.U32 R43, R43, 0x10, RZ ;  /* 0x000000102b2b7819 */ /* 0x000fc400000006ff */
[----:B------:R-:W-:Y:S02]  /*07a0*/  SHF.L.U32 R46, R21, 0x10, RZ ;  /* 0x00000010152e7819 */ /* 0x000fe400000006ff */
[----:B------:R-:W-:Y:S01]  /*07b0*/  SEL R23, R23, RZ, !P1 ;  /* 0x000000ff17177207 */ /* 0x000fe20004800000 */
[----:B------:R-:W-:Y:S01]  /*07c0*/  FFMA R21, R43, R42, R48 ;  /* 0x0000002a2b157223 */ /* 0x000fe20000000030 */
[----:B------:R-:W-:Y:S01]  /*07d0*/  PRMT R20, R19, 0x7632, R20 ;  /* 0x0000763213147816 */ /* 0x000fe20000000014 */
[----:B------:R-:W-:Y:S01]  /*07e0*/  FMUL R41, R29, R46 ;  /* 0x0000002e1d297220 */ /* 0x000fe20000400000 */
[----:B------:R-:W-:Y:S01]  /*07f0*/  SHF.L.U32 R38, R19, 0x10, RZ ;  /* 0x0000001013267819 */ /* 0x000fe200000006ff */
[C---:B------:R-:W-:Y:S01]  /*0800*/  IMAD.U32 R46, R23.reuse, 0x10000, RZ ;  /* 0x00010000172e7824 */ /* 0x040fe200078e00ff */
[----:B------:R-:W-:Y:S02]  /*0810*/  SHF.L.U32 R52, R52, 0x10, RZ ;  /* 0x0000001034347819 */ /* 0x000fe400000006ff */
[----:B------:R-:W-:Y:S01]  /*0820*/  PRMT R54, R23, 0x7632, R54 ;  /* 0x0000763217367816 */ /* 0x000fe20000000036 */
[----:B------:R-:W-:Y:S01]  /*0830*/  FMUL R23, R25, R38 ;  /* 0x0000002619177220 */ /* 0x000fe20000400000 */
[----:B------:R-:W-:Y:S01]  /*0840*/  SHF.L.U32 R51, R20, 0x10, RZ ;  /* 0x0000001014337819 */ /* 0x000fe200000006ff */
[----:B------:R-:W-:Y:S01]  /*0850*/  FFMA R21, R52, R41, R21 ;  /* 0x0000002934157223 */ /* 0x000fe20000000015 */
[----:B------:R-:W-:-:S02]  /*0860*/  SHF.L.U32 R54, R54, 0x10, RZ ;  /* 0x0000001036367819 */ /* 0x000fc400000006ff */
[----:B------:R-:W-:Y:S01]  /*0870*/  MOV R20, R32 ;  /* 0x0000002000147202 */ /* 0x000fe20000000f00 */
[----:B------:R-:W-:Y:S01]  /*0880*/  FMUL R51, R30, R51 ;  /* 0x000000331e337220 */ /* 0x000fe20000400000 */
[----:B------:R-:W-:-:S04]  /*0890*/  FFMA R21, R46, R23, R21 ;  /* 0x000000172e157223 */ /* 0x000fc80000000015 */
[----:B------:R-:W-:Y:S01]  /*08a0*/  FFMA R38, R54, R51, R21 ;  /* 0x0000003336267223 */ /* 0x000fe20000000015 */
[----:B------:R-:W-:-:S04]  /*08b0*/  IMAD.MOV.U32 R21, RZ, RZ, R7 ;  /* 0x000000ffff157224 */ /* 0x000fc800078e0007 */
[----:B------:R-:W0:Y:S04]  /*08c0*/  SHFL.BFLY PT, R55, R38, 0x10, 0x1f ;  /* 0x0e001f0026377f89 */ /* 0x000e2800000e0000 */
[----:B------:R1:W2:Y:S01]  /*08d0*/  LDG.E R53, [R20.64] ;  /* 0x0000000414357981 */ /* 0x0002a2000c1e1900 */
[----:B------:R-:W-:-:S03]  /*08e0*/  IADD3 R5, R5, -0x1, RZ ;  /* 0xffffffff05057810 */ /* 0x000fc60007ffe0ff */
[----:B------:R-:W-:Y:S01]  /*08f0*/  BAR.SYNC.DEFER_BLOCKING 0x0 ;  /* 0x0000000000007b1d */ /* 0x000fe20000010000 */
[----:B------:R-:W-:Y:S01]  /*0900*/  ISETP.NE.AND P4, PT, R5, RZ, PT ;  /* 0x000000ff0500720c */ /* 0x000fe20003f85270 */
[----:B0-----:R-:W-:-:S05]  /*0910*/  FADD R55, R38, R55 ;  /* 0x0000003726377221 */ /* 0x001fca0000000000 */
[----:B------:R-:W0:Y:S02]  /*0920*/  SHFL.BFLY PT, R48, R55, 0x8, 0x1f ;  /* 0x0d001f0037307f89 */ /* 0x000e2400000e0000 */
[----:B0-----:R-:W-:-:S05]  /*0930*/  FADD R48, R55, R48 ;  /* 0x0000003037307221 */ /* 0x001fca0000000000 */
[----:B------:R-:W0:Y:S02]  /*0940*/  SHFL.BFLY PT, R57, R48, 0x4, 0x1f ;  /* 0x0c801f0030397f89 */ /* 0x000e2400000e0000 */
[----:B0-----:R-:W-:-:S05]  /*0950*/  FADD R57, R48, R57 ;  /* 0x0000003930397221 */ /* 0x001fca0000000000 */
[----:B------:R-:W0:Y:S02]  /*0960*/  SHFL.BFLY PT, R58, R57, 0x2, 0x1f ;  /* 0x0c401f00393a7f89 */ /* 0x000e2400000e0000 */
[----:B0-----:R-:W-:-:S05]  /*0970*/  FADD R58, R57, R58 ;  /* 0x0000003a393a7221 */ /* 0x001fca0000000000 */
[----:B------:R-:W0:Y:S02]  /*0980*/  SHFL.BFLY PT, R59, R58, 0x1, 0x1f ;  /* 0x0c201f003a3b7f89 */ /* 0x000e2400000e0000 */
[----:B0-----:R-:W-:-:S05]  /*0990*/  FADD R59, R58, R59 ;  /* 0x0000003b3a3b7221 */ /* 0x001fca0000000000 */
[----:B------:R-:W-:Y:S04]  /*09a0*/  @!P3 STS [R26], R59 ;  /* 0x0000003b1a00b388 */ /* 0x000fe80000000800 */
[----:B------:R-:W-:Y:S01]  /*09b0*/  BAR.SYNC.DEFER_BLOCKING 0x0 ;  /* 0x0000000000007b1d */ /* 0x000fe20000010000 */
[----:B------:R-:W-:-:S04]  /*09c0*/  IADD3 R32, P3, R32, 0x4, RZ ;  /* 0x0000000420207810 */ /* 0x000fc80007f7e0ff */
[----:B------:R-:W-:Y:S01]  /*09d0*/  IADD3.X R7, RZ, R7, RZ, P3, !PT ;  /* 0x00000007ff077210 */ /* 0x000fe20001ffe4ff */
[----:B------:R-:W1:Y:S04]  /*09e0*/  @!P2 LDS R2, [R3.X4] ;  /* 0x000000000302a984 */ /* 0x000e680000004800 */
[----:B-1----:R-:W0:Y:S02]  /*09f0*/  SHFL.BFLY PT, R21, R2, 0x4, 0x1f ;  /* 0x0c801f0002157f89 */ /* 0x002e2400000e0000 */
[----:B0-----:R-:W-:-:S05]  /*0a00*/  FADD R21, R2, R21 ;  /* 0x0000001502157221 */ /* 0x001fca0000000000 */
[----:B------:R-:W0:Y:S02]  /*0a10*/  SHFL.BFLY PT, R20, R21, 0x2, 0x1f ;  /* 0x0c401f0015147f89 */ /* 0x000e2400000e0000 */
[----:B0-----:R-:W-:Y:S01]  /*0a20*/  FADD R20, R21, R20 ;  /* 0x0000001415147221 */ /* 0x001fe20000000000 */
[----:B------:R-:W-:-:S04]  /*0a30*/  MOV R21, R39 ;  /* 0x0000002700157202 */ /* 0x000fc80000000f00 */
[----:B------:R-:W0:Y:S02]  /*0a40*/  SHFL.BFLY PT, R55, R20, 0x1, 0x1f ;  /* 0x0c201f0014377f89 */ /* 0x000e2400000e0000 */
[----:B0-----:R-:W-:Y:S01]  /*0a50*/  FADD R58, R20, R55 ;  /* 0x00000037143a7221 */ /* 0x001fe20000000000 */
[----:B------:R-:W-:Y:S02]  /*0a60*/  MOV R55, 0x2 ;  /* 0x0000000200377802 */ /* 0x000fe40000000f00 */
[----:B------:R-:W-:Y:S02]  /*0a70*/  MOV R20, R0 ;  /* 0x0000000000147202 */ /* 0x000fe40000000f00 */
[----:B------:R0:W-:Y:S01]  /*0a80*/  @P0 STS [R3.X4], R58 ;  /* 0x0000003a03000388 */ /* 0x0001e20000004800 */
[----:B------:R-:W-:-:S03]  /*0a90*/  IMAD.WIDE R36, R55, c[0x0][0x188], R36 ;  /* 0x0000620037247a25 */ /* 0x000fc600078e0224 */
[----:B------:R-:W-:Y:S01]  /*0aa0*/  BAR.SYNC.DEFER_BLOCKING 0x0 ;  /* 0x0000000000007b1d */ /* 0x000fe20000010000 */
[----:B------:R-:W-:Y:S01]  /*0ab0*/  IMAD.WIDE R38, R55, c[0x0][0x178], R20 ;  /* 0x00005e0037267a25 */ /* 0x000fe200078e0214 */
[----:B--2---:R-:W-:-:S03]  /*0ac0*/  FMUL R60, R53, R54 ;  /* 0x00000036353c7220 */ /* 0x004fc60000400000 */
[----:B------:R-:W-:Y:S01]  /*0ad0*/  IMAD.WIDE R34, R55, c[0x0][0x168], R34 ;  /* 0x00005a0037227a25 */ /* 0x000fe200078e0222 */
[C---:B------:R-:W-:Y:S01]  /*0ae0*/  FMUL R55, R53.reuse, R52 ;  /* 0x0000003435377220 */ /* 0x040fe20000400000 */
[----:B0-----:R-:W-:Y:S02]  /*0af0*/  FMUL R58, R6, R53 ;  /* 0x00000035063a7220 */ /* 0x001fe40000400000 */
[----:B------:R-:W-:Y:S01]  /*0b00*/  IMAD.MOV.U32 R0, RZ, RZ, R38 ;  /* 0x000000ffff007224 */ /* 0x000fe200078e0026 */
[C---:B------:R-:W-:Y:S01]  /*0b10*/  FMUL R38, R53.reuse, R43 ;  /* 0x0000002b35267220 */ /* 0x040fe20000400000 */
[----:B------:R-:W-:-:S04]  /*0b20*/  FMUL R57, R53, R58 ;  /* 0x0000003a35397220 */ /* 0x000fc80000400000 */
[----:B------:R-:W-:Y:S01]  /*0b30*/  F2FP.BF16.F32.PACK_AB R38, R55, R38 ;  /* 0x000000263726723e */ /* 0x000fe200000010ff */
[----:B------:R-:W-:-:S04]  /*0b40*/  FMUL R55, R53, R46 ;  /* 0x0000002e35377220 */ /* 0x000fc80000400000 */
[----:B------:R-:W-:Y:S01]  /*0b50*/  HFMA2.BF16_V2 R18, R18, R38, -RZ.H0_H0 ;  /* 0x0000002612127231 */ /* 0x000fe200003400ff */
[----:B------:R-:W-:Y:S01]  /*0b60*/  F2FP.BF16.F32.PACK_AB R60, R60, R55 ;  /* 0x000000373c3c723e */ /* 0x000fe200000010ff */
[----:B------:R-:W0:Y:S04]  /*0b70*/  LDS R48, [RZ] ;  /* 0x00000000ff307984 */ /* 0x000e280000000800 */
[----:B------:R-:W-:Y:S01]  /*0b80*/  HFMA2.BF16_V2 R38, R19, R60, -RZ.H0_H0 ;  /* 0x0000003c13267231 */ /* 0x000fe200003400ff */
[----:B0-----:R-:W-:-:S04]  /*0b90*/  FMUL R55, R57, R48 ;  /* 0x0000003039377220 */ /* 0x001fc80000400000 */
[-C--:B------:R-:W-:Y:S01]  /*0ba0*/  FMUL R48, R49, R55.reuse ;  /* 0x0000003731307220 */ /* 0x080fe20000400000 */
[-C--:B------:R-:W-:Y:S01]  /*0bb0*/  FMUL R58, R22, R55.reuse ;  /* 0x00000037163a7220 */ /* 0x080fe20000400000 */
[-C--:B------:R-:W-:Y:S01]  /*0bc0*/  FMUL R46, R46, R55.reuse ;  /* 0x000000372e2e7220 */ /* 0x080fe20000400000 */
[-C--:B------:R-:W-:Y:S01]  /*0bd0*/  FMUL R52, R52, R55.reuse ;  /* 0x0000003734347220 */ /* 0x080fe20000400000 */
[C---:B------:R-:W-:Y:S01]  /*0be0*/  FMUL R48, R53.reuse, R48 ;  /* 0x0000003035307220 */ /* 0x040fe20000400000 */
[C---:B------:R-:W-:Y:S01]  /*0bf0*/  FMUL R58, R53.reuse, R58 ;  /* 0x0000003a353a7220 */ /* 0x040fe20000400000 */
[C---:B------:R-:W-:Y:S01]  /*0c00*/  FMUL R46, R53.reuse, R46 ;  /* 0x0000002e352e7220 */ /* 0x040fe20000400000 */
[C---:B------:R-:W-:Y:S01]  /*0c10*/  FMUL R52, R53.reuse, R52 ;  /* 0x0000003435347220 */ /* 0x040fe20000400000 */
[----:B------:R-:W-:Y:S01]  /*0c20*/  FFMA R44, R53, R44, R48 ;  /* 0x0000002c352c7223 */ /* 0x000fe20000000030 */
[----:B------:R-:W-:Y:S01]  /*0c30*/  FMUL R48, R43, R55 ;  /* 0x000000372b307220 */ /* 0x000fe20000400000 */
[C---:B------:R-:W-:Y:S01]  /*0c40*/  FFMA R47, R53.reuse, R47, R58 ;  /* 0x0000002f352f7223 */ /* 0x040fe2000000003a */
[----:B------:R-:W-:Y:S01]  /*0c50*/  FMUL R58, R50, R55 ;  /* 0x00000037323a7220 */ /* 0x000fe20000400000 */
[C---:B------:R-:W-:Y:S01]  /*0c60*/  FMUL R49, R53.reuse, R49 ;  /* 0x0000003135317220 */ /* 0x040fe20000400000 */
[C---:B------:R-:W-:Y:S01]  /*0c70*/  FMUL R19, R53.reuse, R48 ;  /* 0x0000003035137220 */ /* 0x040fe20000400000 */
[C---:B------:R-:W-:Y:S01]  /*0c80*/  FMUL R22, R53.reuse, R22 ;  /* 0x0000001635167220 */ /* 0x040fe20000400000 */
[C---:B------:R-:W-:Y:S01]  /*0c90*/  FMUL R60, R53.reuse, R58 ;  /* 0x0000003a353c7220 */ /* 0x040fe20000400000 */
[----:B------:R-:W-:Y:S01]  /*0ca0*/  FMUL R58, R56, R55 ;  /* 0x00000037383a7220 */ /* 0x000fe20000400000 */
[C---:B------:R-:W-:Y:S01]  /*0cb0*/  FFMA R42, R53.reuse, R42, R19 ;  /* 0x0000002a352a7223 */ /* 0x040fe20000000013 */
[C---:B------:R-:W-:Y:S01]  /*0cc0*/  FFMA R19, R53.reuse, R23, R46 ;  /* 0x0000001735137223 */ /* 0x040fe2000000002e */
[C---:B------:R-:W-:Y:S01]  /*0cd0*/  FMUL R50, R53.reuse, R50 ;  /* 0x0000003235327220 */ /* 0x040fe20000400000 */
[C---:B------:R-:W-:Y:S01]  /*0ce0*/  FMUL R23, R53.reuse, R56 ;  /* 0x0000003835177220 */ /* 0x040fe20000400000 */
[----:B------:R-:W-:Y:S01]  /*0cf0*/  FMUL R54, R54, R55 ;  /* 0x0000003736367220 */ /* 0x000fe20000400000 */
[C---:B------:R-:W-:Y:S01]  /*0d00*/  FMUL R58, R53.reuse, R58 ;  /* 0x0000003a353a7220 */ /* 0x040fe20000400000 */
[C---:B------:R-:W-:Y:S01]  /*0d10*/  FFMA R41, R53.reuse, R41, R52 ;  /* 0x0000002935297223 */ /* 0x040fe20000000034 */
[----:B------:R-:W-:Y:S01]  /*0d20*/  F2FP.BF16.F32.PACK_AB R22, R22, R49 ;  /* 0x000000311616723e */ /* 0x000fe200000010ff */
[C---:B------:R-:W-:Y:S01]  /*0d30*/  FMUL R54, R53.reuse, R54 ;  /* 0x0000003635367220 */ /* 0x040fe20000400000 */
[----:B------:R-:W-:Y:S01]  /*0d40*/  FFMA R48, R53, R45, R58 ;  /* 0x0000002d35307223 */ /* 0x000fe2000000003a */
[----:B------:R-:W-:Y:S01]  /*0d50*/  F2FP.BF16.F32.PACK_AB R23, R23, R50 ;  /* 0x000000321717723e */ /* 0x000fe200000010ff */
[C---:B------:R-:W-:Y:S01]  /*0d60*/  FFMA R17, R53.reuse, R17, R60 ;  /* 0x0000001135117223 */ /* 0x040fe2000000003c */
[C---:B------:R-:W-:Y:S01]  /*0d70*/  PRMT R43, R18.reuse, 0x7610, R43 ;  /* 0x00007610122b7816 */ /* 0x040fe2000000002b */
[----:B------:R-:W-:Y:S01]  /*0d80*/  FFMA R54, R53, R51, R54 ;  /* 0x0000003335367223 */ /* 0x000fe20000000036 */
[----:B------:R-:W-:Y:S01]  /*0d90*/  PRMT R45, R18, 0x7632, R45 ;  /* 0x00007632122d7816 */ /* 0x000fe2000000002d */
[----:B------:R-:W-:Y:S01]  /*0da0*/  HFMA2.BF16_V2 R46, R16, R22, -RZ.H0_H0 ;  /* 0x00000016102e7231 */ /* 0x000fe200003400ff */
[----:B------:R-:W-:Y:S01]  /*0db0*/  F2FP.BF16.F32.PACK_AB R18, R41, R42 ;  /* 0x0000002a2912723e */ /* 0x000fe200000010ff */
[----:B------:R-:W-:Y:S01]  /*0dc0*/  HFMA2.BF16_V2 R23, R40, R23, -RZ.H0_H0 ;  /* 0x0000001728177231 */ /* 0x000fe200003400ff */
[----:B------:R-:W-:-:S02]  /*0dd0*/  SHF.L.U32 R41, R38, 0x10, RZ ;  /* 0x0000001026297819 */ /* 0x000fc400000006ff */
[----:B------:R-:W-:Y:S02]  /*0de0*/  SHF.L.U32 R22, R43, 0x10, RZ ;  /* 0x000000102b167819 */ /* 0x000fe400000006ff */
[----:B------:R-:W-:Y:S01]  /*0df0*/  F2FP.BF16.F32.PACK_AB R16, R47, R44 ;  /* 0x0000002c2f10723e */ /* 0x000fe200000010ff */
[----:B------:R-:W-:Y:S01]  /*0e00*/  FADD R12, R41, R12 ;  /* 0x0000000c290c7221 */ /* 0x000fe20000000000 */
[----:B------:R-:W-:Y:S01]  /*0e10*/  F2FP.BF16.F32.PACK_AB R17, R48, R17 ;  /* 0x000000113011723e */ /* 0x000fe200000010ff */
[----:B------:R-:W-:Y:S01]  /*0e20*/  FADD R33, R22, R33 ;  /* 0x0000002116217221 */ /* 0x000fe20000000000 */
[----:B------:R-:W-:Y:S02]  /*0e30*/  F2FP.BF16.F32.PACK_AB R19, R54, R19 ;  /* 0x000000133613723e */ /* 0x000fe400000010ff */
[----:B------:R-:W-:Y:S02]  /*0e40*/  PRMT R41, R38, 0x7632, R41 ;  /* 0x0000763226297816 */ /* 0x000fe40000000029 */
[----:B------:R-:W-:Y:S01]  /*0e50*/  SHF.L.U32 R42, R45, 0x10, RZ ;  /* 0x000000102d2a7819 */ /* 0x000fe200000006ff */
[----:B------:R0:W-:Y:S01]  /*0e60*/  @!P1 STG.E.128 [R20.64], R16 ;  /* 0x0000001014009986 */ /* 0x0001e2000c101d04 */
[----:B------:R-:W-:-:S02]  /*0e70*/  PRMT R40, R23, 0x7632, R40 ;  /* 0x0000763217287816 */ /* 0x000fc40000000028 */
[----:B------:R-:W-:Y:S01]  /*0e80*/  PRMT R38, R23, 0x7610, R38 ;  /* 0x0000761017267816 */ /* 0x000fe20000000026 */
[----:B------:R-:W-:Y:S01]  /*0e90*/  FADD R11, R42, R11 ;  /* 0x0000000b2a0b7221 */ /* 0x000fe20000000000 */
[C---:B------:R-:W-:Y:S01]  /*0ea0*/  PRMT R23, R46.reuse, 0x7632, R23 ;  /* 0x000076322e177816 */ /* 0x040fe20000000017 */
[----:B------:R-:W-:Y:S01]  /*0eb0*/  IMAD.U32 R42, R41, 0x10000, RZ ;  /* 0x00010000292a7824 */ /* 0x000fe200078e00ff */
[----:B------:R-:W-:Y:S02]  /*0ec0*/  PRMT R22, R46, 0x7610, R22 ;  /* 0x000076102e167816 */ /* 0x000fe40000000016 */
[----:B------:R-:W-:Y:S01]  /*0ed0*/  SHF.L.U32 R40, R40, 0x10, RZ ;  /* 0x0000001028287819 */ /* 0x000fe200000006ff */
[----:B------:R-:W-:-:S04]  /*0ee0*/  FADD R31, R42, R31 ;  /* 0x0000001f2a1f7221 */ /* 0x000fc80000000000 */
[----:B------:R-:W-:Y:S01]  /*0ef0*/  FADD R13, R40, R13 ;  /* 0x0000000d280d7221 */ /* 0x000fe20000000000 */
[----:B0-----:R-:W-:Y:S01]  /*0f00*/  SHF.L.U32 R19, R38, 0x10, RZ ;  /* 0x0000001026137819 */ /* 0x001fe200000006ff */
[----:B------:R-:W-:Y:S01]  /*0f10*/  IMAD.U32 R17, R22, 0x10000, RZ ;  /* 0x0001000016117824 */ /* 0x000fe200078e00ff */
[----:B------:R-:W-:-:S03]  /*0f20*/  SHF.L.U32 R16, R23, 0x10, RZ ;  /* 0x0000001017107819 */ /* 0x000fc600000006ff */
[----:B------:R-:W-:Y:S01]  /*0f30*/  FADD R10, R19, R10 ;  /* 0x0000000a130a7221 */ /* 0x000fe20000000000 */
[----:B------:R-:W-:Y:S01]  /*0f40*/  FADD R8, R17, R8 ;  /* 0x0000000811087221 */ /* 0x000fe20000000000 */
[----:B------:R-:W-:Y:S01]  /*0f50*/  FADD R9, R16, R9 ;  /* 0x0000000910097221 */ /* 0x000fe20000000000 */
[----:B------:R-:W-:Y:S05]  /*0f60*/  @P4 BRA `(.L_x_1) ;  /* 0xfffff5c000004947 */ /* 0x000fea000383ffff */
[----:B------:R-:W-:Y:S01]  /*0f70*/  MOV R16, R8 ;  /* 0x0000000800107202 */ /* 0x000fe20000000f00 */
[----:B------:R-:W-:Y:S01]  /*0f80*/  IMAD.MOV.U32 R18, RZ, RZ, R10 ;  /* 0x000000ffff127224 */ /* 0x000fe200078e000a */
[----:B------:R-:W-:Y:S01]  /*0f90*/  MOV R17, R9 ;  /* 0x0000000900117202 */ /* 0x000fe20000000f00 */
[----:B------:R-:W-:Y:S01]  /*0fa0*/  IMAD.MOV.U32 R30, RZ, RZ, R12 ;  /* 0x000000ffff1e7224 */ /* 0x000fe200078e000c */
[----:B------:R-:W-:Y:S02]  /*0fb0*/  MOV R19, R13 ;  /* 0x0000000d00137202 */ /* 0x000fe40000000f00 */
[----:B------:R-:W-:Y:S02]  /*0fc0*/  MOV R28, R33 ;  /* 0x00000021001c7202 */ /* 0x000fe40000000f00 */
[----:B------:R-:W-:-:S02]  /*0fd0*/  MOV R29, R11 ;  /* 0x0000000b001d7202 */ /* 0x000fc40000000f00 */
.L_x_0:
[----:B------:R-:W0:Y:S01]  /*0fe0*/  S2R R0, SR_TID.X ;  /* 0x0000000000007919 */ /* 0x000e220000002100 */
[----:B------:R-:W-:-:S03]  /*0ff0*/  MOV R3, 0x4 ;  /* 0x0000000400037802 */ /* 0x000fc60000000f00 */
[----:B------:R-:W-:Y:S01]  /*1000*/  BAR.SYNC.DEFER_BLOCKING 0x0 ;  /* 0x0000000000007b1d */ /* 0x000fe20000010000 */
[C---:B0-----:R-:W-:Y:S02]  /*1010*/  SHF.L.U32 R2, R0.reuse, 0x3, RZ ;  /* 0x0000000300027819 */ /* 0x041fe400000006ff */
[----:B------:R-:W-:Y:S02]  /*1020*/  SHF.L.U32 R5, R0, 0x2, RZ ;  /* 0x0000000200057819 */ /* 0x000fe400000006ff */
[----:B------:R-:W-:Y:S01]  /*1030*/  LOP3.LUT R6, R2, 0x7f8, RZ, 0xc0, !PT ;  /* 0x000007f802067812 */ /* 0x000fe200078ec0ff */
[----:B------:R-:W-:Y:S01]  /*1040*/  IMAD R2, R4, c[0x0][0x1a8], RZ ;  /* 0x00006a0004027a24 */ /* 0x000fe200078e02ff */
[----:B------:R-:W-:-:S03]  /*1050*/  LOP3.LUT R5, R5, 0x3fc, RZ, 0xc0, !PT ;  /* 0x000003fc05057812 */ /* 0x000fc600078ec0ff */
[----:B------:R-:W-:Y:S01]  /*1060*/  STS.128 [R6.X4], R16 ;  /* 0x0000001006007388 */ /* 0x000fe20000004c00 */
[C---:B------:R-:W-:Y:S01]  /*1070*/  LOP3.LUT R0, R5.reuse, 0x400, RZ, 0xfc, !PT ;  /* 0x0000040005007812 */ /* 0x040fe200078efcff */
[----:B------:R-:W-:Y:S01]  /*1080*/  IMAD.WIDE R2, R2, R3, c[0x0][0x1a0] ;  /* 0x0000680002027625 */ /* 0x000fe200078e0203 */
[C---:B------:R-:W-:Y:S01]  /*1090*/  ISETP.GE.AND P0, PT, R5.reuse, c[0x0][0x1b0], PT ;  /* 0x00006c0005007a0c */ /* 0x040fe20003f06270 */
[----:B------:R-:W-:Y:S04]  /*10a0*/  STS.128 [R6.X4+0x10], R28 ;  /* 0x0000101c06007388 */ /* 0x000fe80000004c00 */
[----:B------:R-:W-:Y:S01]  /*10b0*/  BAR.SYNC.DEFER_BLOCKING 0x0 ;  /* 0x0000000000007b1d */ /* 0x000fe20000010000 */
[----:B------:R-:W-:Y:S01]  /*10c0*/  ISETP.GE.AND P1, PT, R0, c[0x0][0x1b0], PT ;  /* 0x00006c0000007a0c */ /* 0x000fe20003f26270 */
[----:B------:R-:W-:-:S04]  /*10d0*/  IMAD.WIDE.U32 R2, R5, 0x4, R2 ;  /* 0x0000000405027825 */ /* 0x000fc800078e0002 */
[----:B------:R-:W0:Y:S04]  /*10e0*/  LDS.128 R8, [R5.X4] ;  /* 0x0000000005087984 */ /* 0x000e280000004c00 */
[----:B0-----:R0:W-:Y:S04]  /*10f0*/  @!P0 STG.E.128 [R2.64], R8 ;  /* 0x0000000802008986 */ /* 0x0011e8000c101d04 */
[----:B------:R-:W-:Y:S05]  /*1100*/  @P1 EXIT ;  /* 0x000000000000194d */ /* 0x000fea0003800000 */
[----:B------:R-:W1:Y:S04]  /*1110*/  LDS.128 R4, [R5.X4+0x1000] ;  /* 0x0010000005047984 */ /* 0x000e680000004c00 */
[----:B-1----:R-:W-:Y:S01]  /*1120*/  STG.E.128 [R2.64+0x1000], R4 ;  /* 0x0010000402007986 */ /* 0x002fe2000c101d04 */
[----:B------:R-:W-:Y:S05]  /*1130*/  EXIT ;  /* 0x000000000000794d */ /* 0x000fea0003800000 */
.L_x_2:
[----:B------:R-:W-:-:S00]  /*1140*/  BRA `(.L_x_2) ;  /* 0xfffffff000007947 */ /* 0x000fc0000383ffff */
[----:B------:R-:W-:-:S00]  /*1150*/  NOP ;  /* 0x0000000000007918 */ /* 0x000fc00000000000 */
        /* <DEDUP_REMOVED lines=10> */
.L_x_3:


//--------------------- .nv.shared._rms_norm_backward_kernel --------------------------
	.section	.nv.shared._rms_norm_backward_kernel,"aw",@nobits
	.sectionflags	@""
	.align	16
